//
// Generated by NVIDIA NVVM Compiler
//
// Compiler Build ID: CL-36424714
// Cuda compilation tools, release 13.0, V13.0.88
// Based on NVVM 20.0.0
//

.version 9.0
.target sm_100
.address_size 64

	// .globl	_Z6saxpyPifPfS_

.visible .entry _Z6saxpyPifPfS_(
	.param .u32 _Z6saxpyPifPfS__param_0,
	.param .f32 _Z6saxpyPifPfS__param_1,
	.param .u64 .ptr .align 1 _Z6saxpyPifPfS__param_2,
	.param .u64 .ptr .align 1 _Z6saxpyPifPfS__param_3
)
{
	.reg .b32 	%r<5>;
	.reg .b32 	%f<5>;
	.reg .b64 	%rd<8>;

	ld.param.f32 	%f1, [_Z6saxpyPifPfS__param_1];
	ld.param.u64 	%rd1, [_Z6saxpyPifPfS__param_2];
	ld.param.u64 	%rd2, [_Z6saxpyPifPfS__param_3];
	cvta.to.global.u64 	%rd3, %rd2;
	cvta.to.global.u64 	%rd4, %rd1;
	mov.u32 	%r1, %ctaid.x;
	mov.u32 	%r2, %ntid.x;
	mov.u32 	%r3, %tid.x;
	mad.lo.s32 	%r4, %r1, %r2, %r3;
	mul.wide.s32 	%rd5, %r4, 4;
	add.s64 	%rd6, %rd4, %rd5;
	ld.global.f32 	%f2, [%rd6];
	add.s64 	%rd7, %rd3, %rd5;
	ld.global.f32 	%f3, [%rd7];
	fma.rn.f32 	%f4, %f1, %f2, %f3;
	st.global.f32 	[%rd7], %f4;
	ret;

}


// ===== COMPILED SASS (sm_100) =====

	.target	sm_100

	.elftype	@"ET_EXEC"


//--------------------- .note.nv.tkinfo           --------------------------
	.section	.note.nv.tkinfo,"",@"SHT_NOTE"
	.sectionflags	@"SHF_NOTE_NV_TKINFO"
	.tkinfo
        /*0018*/ 	.word	0x00000002
        /*0030*/ 	.string	""
        /*0030*/ 	.string	"ptxas"
        /*0030*/ 	.string	"Cuda compilation tools, release 13.0, V13.0.88"
        /*0030*/ 	.string	"Build cuda_13.0.r13.0/compiler.36424714_0"
        /*0030*/ 	.string	"-arch sm_100 -m 64 "



//--------------------- .note.nv.cuinfo           --------------------------
	.section	.note.nv.cuinfo,"",@"SHT_NOTE"
	.sectionflags	@"SHF_NOTE_NV_CUINFO"
        /*0018*/ 	.short	0x0002
        /*001a*/ 	.short	0x0064
        /*001c*/ 	.short	0x0082
	.zero		2


//--------------------- .nv.info                  --------------------------
	.section	.nv.info,"",@"SHT_CUDA_INFO"
	.align	4


	//----- nvinfo : EIATTR_REGCOUNT
	.align		4
        /*0000*/ 	.byte	0x04, 0x2f
        /*0002*/ 	.short	(.L_1 - .L_0)
	.align		4
.L_0:
        /*0004*/ 	.word	index@(_Z6saxpyPifPfS_)
        /*0008*/ 	.word	0x0000000a


	//----- nvinfo : EIATTR_FRAME_SIZE
	.align		4
.L_1:
        /*000c*/ 	.byte	0x04, 0x11
        /*000e*/ 	.short	(.L_3 - .L_2)
	.align		4
.L_2:
        /*0010*/ 	.word	index@(_Z6saxpyPifPfS_)
        /*0014*/ 	.word	0x00000000


	//----- nvinfo : EIATTR_MIN_STACK_SIZE
	.align		4
.L_3:
        /*0018*/ 	.byte	0x04, 0x12
        /*001a*/ 	.short	(.L_5 - .L_4)
	.align		4
.L_4:
        /*001c*/ 	.word	index@(_Z6saxpyPifPfS_)
        /*0020*/ 	.word	0x00000000
.L_5:


//--------------------- .nv.compat                --------------------------
	.section	.nv.compat,"",@"SHT_CUDA_COMPAT_INFO"
	.align	4
        /*0000*/ 	.byte	0x02, 0x09, 0x00, 0x00, 0x02, 0x02, 0x01, 0x00, 0x02, 0x05, 0x05, 0x00, 0x03, 0x07, 0x01, 0x01
        /*0010*/ 	.byte	0x02, 0x03, 0x00, 0x00, 0x02, 0x06, 0x01, 0x00, 0x04, 0x0b, 0x08, 0x00, 0x09, 0x00, 0x00, 0x00
        /*0020*/ 	.byte	0x00, 0x00, 0x00, 0x00


//--------------------- .nv.info._Z6saxpyPifPfS_  --------------------------
	.section	.nv.info._Z6saxpyPifPfS_,"",@"SHT_CUDA_INFO"
	.sectionflags	@""
	.align	4


	//----- nvinfo : EIATTR_CUDA_API_VERSION
	.align		4
        /*0000*/ 	.byte	0x04, 0x37
        /*0002*/ 	.short	(.L_7 - .L_6)
.L_6:
        /*0004*/ 	.word	0x00000082


	//----- nvinfo : EIATTR_KPARAM_INFO
	.align		4
.L_7:
        /*0008*/ 	.byte	0x04, 0x17
        /*000a*/ 	.short	(.L_9 - .L_8)
.L_8:
        /*000c*/ 	.word	0x00000000
        /*0010*/ 	.short	0x0003
        /*0012*/ 	.short	0x0010
        /*0014*/ 	.byte	0x00, 0xf5, 0x21, 0x00


	//----- nvinfo : EIATTR_KPARAM_INFO
	.align		4
.L_9:
        /*0018*/ 	.byte	0x04, 0x17
        /*001a*/ 	.short	(.L_11 - .L_10)
.L_10:
        /*001c*/ 	.word	0x00000000
        /*0020*/ 	.short	0x0002
        /*0022*/ 	.short	0x0008
        /*0024*/ 	.byte	0x00, 0xf5, 0x21, 0x00


	//----- nvinfo : EIATTR_KPARAM_INFO
	.align		4
.L_11:
        /*0028*/ 	.byte	0x04, 0x17
        /*002a*/ 	.short	(.L_13 - .L_12)
.L_12:
        /*002c*/ 	.word	0x00000000
        /*0030*/ 	.short	0x0001
        /*0032*/ 	.short	0x0004
        /*0034*/ 	.byte	0x00, 0xf0, 0x11, 0x00


	//----- nvinfo : EIATTR_KPARAM_INFO
	.align		4
.L_13:
        /*0038*/ 	.byte	0x04, 0x17
        /*003a*/ 	.short	(.L_15 - .L_14)
.L_14:
        /*003c*/ 	.word	0x00000000
        /*0040*/ 	.short	0x0000
        /*0042*/ 	.short	0x0000
        /*0044*/ 	.byte	0x00, 0xf0, 0x11, 0x00


	//----- nvinfo : EIATTR_SPARSE_MMA_MASK
	.align		4
.L_15:
        /*0048*/ 	.byte	0x03, 0x50
        /*004a*/ 	.short	0x0000


	//----- nvinfo : EIATTR_MAXREG_COUNT
	.align		4
        /*004c*/ 	.byte	0x03, 0x1b
        /*004e*/ 	.short	0x00ff


	//----- nvinfo : EIATTR_MERCURY_ISA_VERSION
	.align		4
        /*0050*/ 	.byte	0x03, 0x5f
        /*0052*/ 	.short	0x0101


	//----- nvinfo : EIATTR_VRC_CTA_INIT_COUNT
	.align		4
        /*0054*/ 	.byte	0x02, 0x4a
	.zero		1
	.zero		1


	//----- nvinfo : EIATTR_EXIT_INSTR_OFFSETS
	.align		4
        /*0058*/ 	.byte	0x04, 0x1c
        /*005a*/ 	.short	(.L_17 - .L_16)


	//   ....[0]....
.L_16:
        /*005c*/ 	.word	0x000000f0


	//----- nvinfo : EIATTR_CBANK_PARAM_SIZE
	.align		4
.L_17:
        /*0060*/ 	.byte	0x03, 0x19
        /*0062*/ 	.short	0x0018


	//----- nvinfo : EIATTR_PARAM_CBANK
	.align		4
        /*0064*/ 	.byte	0x04, 0x0a
        /*0066*/ 	.short	(.L_19 - .L_18)
	.align		4
.L_18:
        /*0068*/ 	.word	index@(.nv.constant0._Z6saxpyPifPfS_)
        /*006c*/ 	.short	0x0380
        /*006e*/ 	.short	0x0018


	//----- nvinfo : EIATTR_SW_WAR
	.align		4
.L_19:
        /*0070*/ 	.byte	0x04, 0x36
        /*0072*/ 	.short	(.L_21 - .L_20)
.L_20:
        /*0074*/ 	.word	0x00000008
.L_21:


//--------------------- .nv.callgraph             --------------------------
	.section	.nv.callgraph,"",@"SHT_CUDA_CALLGRAPH"
	.align	4
	.sectionentsize	8
	.align		4
        /*0000*/ 	.word	0x00000000
	.align		4
        /*0004*/ 	.word	0xffffffff
	.align		4
        /*0008*/ 	.word	0x00000000
	.align		4
        /*000c*/ 	.word	0xfffffffe
	.align		4
        /*0010*/ 	.word	0x00000000
	.align		4
        /*0014*/ 	.word	0xfffffffd
	.align		4
        /*0018*/ 	.word	0x00000000
	.align		4
        /*001c*/ 	.word	0xfffffffc


//--------------------- .text._Z6saxpyPifPfS_     --------------------------
	.section	.text._Z6saxpyPifPfS_,"ax",@progbits
	.align	128
        .global         _Z6saxpyPifPfS_
        .type           _Z6saxpyPifPfS_,@function
        .size           _Z6saxpyPifPfS_,(.L_x_1 - _Z6saxpyPifPfS_)
        .other          _Z6saxpyPifPfS_,@"STO_CUDA_ENTRY STV_DEFAULT"
_Z6saxpyPifPfS_:
.text._Z6saxpyPifPfS_:
[----:B------:R-:W-:Y:S01]  /*0000*/  LDC R1, c[0x0][0x37c] ;  /* 0x0000df00ff017b82 */ /* 0x000fe20000000800 */
[----:B------:R-:W0:Y:S07]  /*0010*/  S2R R0, SR_TID.X ;  /* 0x0000000000007919 */ /* 0x000e2e0000002100 */
[----:B------:R-:W0:Y:S01]  /*0020*/  S2UR UR6, SR_CTAID.X ;  /* 0x00000000000679c3 */ /* 0x000e220000002500 */
[----:B------:R-:W1:Y:S07]  /*0030*/  LDCU.64 UR4, c[0x0][0x358] ;  /* 0x00006b00ff0477ac */ /* 0x000e6e0008000a00 */
[----:B------:R-:W0:Y:S08]  /*0040*/  LDC R7, c[0x0][0x360] ;  /* 0x0000d800ff077b82 */ /* 0x000e300000000800 */
[----:B------:R-:W2:Y:S08]  /*0050*/  LDC.64 R2, c[0x0][0x388] ;  /* 0x0000e200ff027b82 */ /* 0x000eb00000000a00 */
[----:B------:R-:W3:Y:S01]  /*0060*/  LDC.64 R4, c[0x0][0x390] ;  /* 0x0000e400ff047b82 */ /* 0x000ee20000000a00 */
[----:B0-----:R-:W-:Y:S01]  /*0070*/  IMAD R7, R7, UR6, R0 ;  /* 0x0000000607077c24 */ /* 0x001fe2000f8e0200 */
[----:B------:R-:W0:Y:S03]  /*0080*/  LDCU UR6, c[0x0][0x384] ;  /* 0x00007080ff0677ac */ /* 0x000e260008000800 */
[----:B--2---:R-:W-:-:S06]  /*0090*/  IMAD.WIDE R2, R7, 0x4, R2 ;  /* 0x0000000407027825 */ /* 0x004fcc00078e0202 */
[----:B-1----:R-:W0:Y:S01]  /*00a0*/  LDG.E R2, desc[UR4][R2.64] ;  /* 0x0000000402027981 */ /* 0x002e22000c1e1900 */
[----:B---3--:R-:W-:-:S05]  /*00b0*/  IMAD.WIDE R4, R7, 0x4, R4 ;  /* 0x0000000407047825 */ /* 0x008fca00078e0204 */
[----:B------:R-:W0:Y:S02]  /*00c0*/  LDG.E R7, desc[UR4][R4.64] ;  /* 0x0000000404077981 */ /* 0x000e24000c1e1900 */
[----:B0-----:R-:W-:-:S05]  /*00d0*/  FFMA R7, R2, UR6, R7 ;  /* 0x0000000602077c23 */ /* 0x001fca0008000007 */
[----:B------:R-:W-:Y:S01]  /*00e0*/  STG.E desc[UR4][R4.64], R7 ;  /* 0x0000000704007986 */ /* 0x000fe2000c101904 */
[----:B------:R-:W-:Y:S05]  /*00f0*/  EXIT ;  /* 0x000000000000794d */ /* 0x000fea0003800000 */
.L_x_0:
[----:B------:R-:W-:-:S00]  /*0100*/  BRA `(.L_x_0) ;  /* 0xfffffffc00fc7947 */ /* 0x000fc0000383ffff */
[----:B------:R-:W-:-:S00]  /*0110*/  NOP ;  /* 0x0000000000007918 */ /* 0x000fc00000000000 */
        /* <DEDUP_REMOVED lines=14> */
.L_x_1:


//--------------------- .nv.shared.reserved.0     --------------------------
	.section	.nv.shared.reserved.0,"aw",@nobits
	.weak		__nv_reservedSMEM_offset_0_alias
	.size		__nv_reservedSMEM_offset_0_alias, 0, 64
	.other		__nv_reservedSMEM_offset_0_alias,@"STO_CUDA_RESERVED_SHARED STV_DEFAULT"
__nv_reservedSMEM_offset_0_alias:
	.zero		0
	.zero		64


//--------------------- .nv.constant0._Z6saxpyPifPfS_ --------------------------
	.section	.nv.constant0._Z6saxpyPifPfS_,"a",@progbits
	.sectionflags	@""
	.align	4
.nv.constant0._Z6saxpyPifPfS_:
	.zero		920


//--------------------- SYMBOLS --------------------------

	.type		.nv.reservedSmem.offset0,@object
	.size		.nv.reservedSmem.offset0,0x4
